	.headerflags	@"EF_CUDA_TEXMODE_UNIFIED EF_CUDA_64BIT_ADDRESS EF_CUDA_ACCELERATORS EF_CUDA_SM90 EF_CUDA_VIRTUAL_SM(EF_CUDA_SM90)"
	.elftype	@"ET_EXEC"


//--------------------- .nv.info                  --------------------------
	.section	.nv.info,"",@"SHT_CUDA_INFO"
	.align	4


	//----- nvinfo : EIATTR_REGCOUNT
	.align		4
        /*0000*/ 	.byte	0x04, 0x2f
        /*0002*/ 	.short	(.L_1 - .L_0)
	.align		4
.L_0:
        /*0004*/ 	.word	index@(triton_poi_fused_max_pool2d_with_indices_12)
        /*0008*/ 	.word	0x00000010


	//----- nvinfo : EIATTR_MIN_STACK_SIZE
	.align		4
.L_1:
        /*000c*/ 	.byte	0x04, 0x12
        /*000e*/ 	.short	(.L_3 - .L_2)
	.align		4
.L_2:
        /*0010*/ 	.word	index@(triton_poi_fused_max_pool2d_with_indices_12)
        /*0014*/ 	.word	0x00000000


	//----- nvinfo : EIATTR_FRAME_SIZE
	.align		4
.L_3:
        /*0018*/ 	.byte	0x04, 0x11
        /*001a*/ 	.short	(.L_5 - .L_4)
	.align		4
.L_4:
        /*001c*/ 	.word	index@(triton_poi_fused_max_pool2d_with_indices_12)
        /*0020*/ 	.word	0x00000000


	//----- nvinfo : EIATTR_MIN_STACK_SIZE
	.align		4
.L_5:
        /*0024*/ 	.byte	0x04, 0x12
        /*0026*/ 	.short	(.L_7 - .L_6)
	.align		4
.L_6:
        /*0028*/ 	.word	index@(triton_poi_fused_max_pool2d_with_indices_12)
        /*002c*/ 	.word	0x00000000
.L_7:


//--------------------- .nv.info.triton_poi_fused_max_pool2d_with_indices_12 --------------------------
	.section	.nv.info.triton_poi_fused_max_pool2d_with_indices_12,"",@"SHT_CUDA_INFO"
	.sectionflags	@""
	.align	4


	//----- nvinfo : EIATTR_CUDA_API_VERSION
	.align		4
        /*0000*/ 	.byte	0x04, 0x37
        /*0002*/ 	.short	(.L_9 - .L_8)
.L_8:
        /*0004*/ 	.word	0x0000007c


	//----- nvinfo : EIATTR_KPARAM_INFO
	.align		4
.L_9:
        /*0008*/ 	.byte	0x04, 0x17
        /*000a*/ 	.short	(.L_11 - .L_10)
.L_10:
        /*000c*/ 	.word	0x00000000
        /*0010*/ 	.short	0x0003
        /*0012*/ 	.short	0x0018
        /*0014*/ 	.byte	0x00, 0xf0, 0x11, 0x00


	//----- nvinfo : EIATTR_KPARAM_INFO
	.align		4
.L_11:
        /*0018*/ 	.byte	0x04, 0x17
        /*001a*/ 	.short	(.L_13 - .L_12)
.L_12:
        /*001c*/ 	.word	0x00000000
        /*0020*/ 	.short	0x0002
        /*0022*/ 	.short	0x0010
        /*0024*/ 	.byte	0x00, 0xf4, 0x21, 0x00


	//----- nvinfo : EIATTR_KPARAM_INFO
	.align		4
.L_13:
        /*0028*/ 	.byte	0x04, 0x17
        /*002a*/ 	.short	(.L_15 - .L_14)
.L_14:
        /*002c*/ 	.word	0x00000000
        /*0030*/ 	.short	0x0001
        /*0032*/ 	.short	0x0008
        /*0034*/ 	.byte	0x00, 0xf4, 0x21, 0x00


	//----- nvinfo : EIATTR_KPARAM_INFO
	.align		4
.L_15:
        /*0038*/ 	.byte	0x04, 0x17
        /*003a*/ 	.short	(.L_17 - .L_16)
.L_16:
        /*003c*/ 	.word	0x00000000
        /*0040*/ 	.short	0x0000
        /*0042*/ 	.short	0x0000
        /*0044*/ 	.byte	0x00, 0xf4, 0x21, 0x00


	//----- nvinfo : EIATTR_SPARSE_MMA_MASK
	.align		4
.L_17:
        /*0048*/ 	.byte	0x03, 0x50
        /*004a*/ 	.short	0x0000


	//----- nvinfo : EIATTR_MAXREG_COUNT
	.align		4
        /*004c*/ 	.byte	0x03, 0x1b
        /*004e*/ 	.short	0x00ff


	//----- nvinfo : EIATTR_EXIT_INSTR_OFFSETS
	.align		4
        /*0050*/ 	.byte	0x04, 0x1c
        /*0052*/ 	.short	(.L_19 - .L_18)


	//   ....[0]....
.L_18:
        /*0054*/ 	.word	0x00000410


	//----- nvinfo : EIATTR_REQNTID
	.align		4
.L_19:
        /*0058*/ 	.byte	0x04, 0x10
        /*005a*/ 	.short	(.L_21 - .L_20)
.L_20:
        /*005c*/ 	.word	0x00000100
        /*0060*/ 	.word	0x00000001
        /*0064*/ 	.word	0x00000001


	//----- nvinfo : EIATTR_CBANK_PARAM_SIZE
	.align		4
.L_21:
        /*0068*/ 	.byte	0x03, 0x19
        /*006a*/ 	.short	0x001c


	//----- nvinfo : EIATTR_PARAM_CBANK
	.align		4
        /*006c*/ 	.byte	0x04, 0x0a
        /*006e*/ 	.short	(.L_23 - .L_22)
	.align		4
.L_22:
        /*0070*/ 	.word	index@(.nv.constant0.triton_poi_fused_max_pool2d_with_indices_12)
        /*0074*/ 	.short	0x0210
        /*0076*/ 	.short	0x001c


	//----- nvinfo : EIATTR_SW_WAR
	.align		4
.L_23:
        /*0078*/ 	.byte	0x04, 0x36
        /*007a*/ 	.short	(.L_25 - .L_24)
.L_24:
        /*007c*/ 	.word	0x00000008
.L_25:


//--------------------- .nv.callgraph             --------------------------
	.section	.nv.callgraph,"",@"SHT_CUDA_CALLGRAPH"
	.align	4
	.sectionentsize	8
	.align		4
        /*0000*/ 	.word	0x00000000
	.align		4
        /*0004*/ 	.word	0xffffffff
	.align		4
        /*0008*/ 	.word	0x00000000
	.align		4
        /*000c*/ 	.word	0xfffffffe
	.align		4
        /*0010*/ 	.word	0x00000000
	.align		4
        /*0014*/ 	.word	0xfffffffd
	.align		4
        /*0018*/ 	.word	0x00000000
	.align		4
        /*001c*/ 	.word	0xfffffffc


//--------------------- .text.triton_poi_fused_max_pool2d_with_indices_12 --------------------------
	.section	.text.triton_poi_fused_max_pool2d_with_indices_12,"ax",@progbits
	.align	128
        .global         triton_poi_fused_max_pool2d_with_indices_12
        .type           triton_poi_fused_max_pool2d_with_indices_12,@function
        .size           triton_poi_fused_max_pool2d_with_indices_12,(.L_x_1 - triton_poi_fused_max_pool2d_with_indices_12)
        .other          triton_poi_fused_max_pool2d_with_indices_12,@"STO_CUDA_ENTRY STV_DEFAULT"
triton_poi_fused_max_pool2d_with_indices_12:
.text.triton_poi_fused_max_pool2d_with_indices_12:
[----:B------:R-:W-:Y:S01]  /*0000*/  LDC R1, c[0x0][0x28] ;  /* 0x00000a00ff017b82 */ /* 0x000fe20000000800 */
[----:B------:R-:W1:Y:S01]  /*0010*/  S2R R0, SR_TID.X ;  /* 0x0000000000007919 */ /* 0x000e620000002100 */
[----:B------:R-:W-:Y:S01]  /*0020*/  ULDC.64 UR4, c[0x0][0x208] ;  /* 0x0000820000047ab9 */ /* 0x000fe20000000a00 */
[----:B------:R-:W-:Y:S01]  /*0030*/  ULDC.64 UR6, c[0x0][0x220] ;  /* 0x0000880000067ab9 */ /* 0x000fe20000000a00 */
[----:B------:R-:W2:Y:S01]  /*0040*/  S2R R3, SR_CTAID.X ;  /* 0x0000000000037919 */ /* 0x000ea20000002500 */
[----:B-1----:R-:W-:Y:S01]  /*0050*/  IMAD.SHL.U32 R0, R0, 0x2, RZ ;  /* 0x0000000200007824 */ /* 0x002fe200078e00ff */
[----:B--2---:R-:W-:-:S04]  /*0060*/  SHF.R.S32.HI R5, RZ, 0x16, R3 ;  /* 0x00000016ff057819 */ /* 0x004fc80000011403 */
[----:B------:R-:W-:Y:S02]  /*0070*/  LOP3.LUT R0, R0, 0x1fe, RZ, 0xc0, !PT ;  /* 0x000001fe00007812 */ /* 0x000fe400078ec0ff */
[----:B------:R-:W-:-:S03]  /*0080*/  SGXT R5, R5, 0x1 ;  /* 0x000000010505781a */ /* 0x000fc60000000200 */
[----:B------:R-:W-:-:S05]  /*0090*/  IMAD R0, R3, 0x200, R0 ;  /* 0x0000020003007824 */ /* 0x000fca00078e0200 */
[----:B------:R-:W-:Y:S02]  /*00a0*/  SHF.R.S32.HI R3, RZ, 0x1f, R0 ;  /* 0x0000001fff037819 */ /* 0x000fe40000011400 */
[-C--:B------:R-:W-:Y:S02]  /*00b0*/  LEA.HI R6, R5, R0.reuse, RZ, 0xb ;  /* 0x0000000005067211 */ /* 0x080fe400078f58ff */
[----:B------:R-:W-:Y:S02]  /*00c0*/  LEA.HI R4, R3, R0, RZ, 0x7 ;  /* 0x0000000003047211 */ /* 0x000fe400078f38ff */
[----:B------:R-:W1:Y:S01]  /*00d0*/  LDC.64 R2, c[0x0][0x210] ;  /* 0x00008400ff027b82 */ /* 0x000e620000000a00 */
[----:B------:R-:W-:Y:S01]  /*00e0*/  IMAD.SHL.U32 R7, R6, 0x4, RZ ;  /* 0x0000000406077824 */ /* 0x000fe200078e00ff */
[----:B------:R-:W-:-:S04]  /*00f0*/  SHF.R.S32.HI R5, RZ, 0x7, R4 ;  /* 0x00000007ff057819 */ /* 0x000fc80000011404 */
[----:B------:R-:W-:Y:S02]  /*0100*/  LEA.HI R6, R5, R5, RZ, 0x4 ;  /* 0x0000000505067211 */ /* 0x000fe400078f20ff */
[----:B------:R-:W-:Y:S02]  /*0110*/  LOP3.LUT R8, R7, 0xffffe000, RZ, 0xc0, !PT ;  /* 0xffffe00007087812 */ /* 0x000fe400078ec0ff */
[----:B------:R-:W-:Y:S02]  /*0120*/  LOP3.LUT R7, R4, 0xffffff80, RZ, 0xc0, !PT ;  /* 0xffffff8004077812 */ /* 0x000fe400078ec0ff */
[----:B------:R-:W-:Y:S02]  /*0130*/  LOP3.LUT R6, R6, 0xfffff0, RZ, 0xc0, !PT ;  /* 0x00fffff006067812 */ /* 0x000fe400078ec0ff */
[----:B------:R-:W-:-:S03]  /*0140*/  IADD3 R7, R8, R0, -R7 ;  /* 0x0000000008077210 */ /* 0x000fc60007ffe807 */
[----:B------:R-:W-:-:S04]  /*0150*/  IMAD.IADD R6, R5, 0x1, -R6 ;  /* 0x0000000105067824 */ /* 0x000fc800078e0a06 */
[----:B------:R-:W-:-:S04]  /*0160*/  IMAD R11, R6, 0x100, R7 ;  /* 0x00000100060b7824 */ /* 0x000fc800078e0207 */
[C---:B------:R-:W-:Y:S02]  /*0170*/  VIADD R9, R11.reuse, 0x80 ;  /* 0x000000800b097836 */ /* 0x040fe40000000000 */
[----:B-1----:R-:W-:-:S04]  /*0180*/  IMAD.WIDE R6, R11, 0x4, R2 ;  /* 0x000000040b067825 */ /* 0x002fc800078e0202 */
[--C-:B------:R-:W-:Y:S02]  /*0190*/  IMAD.WIDE R8, R9, 0x4, R2.reuse ;  /* 0x0000000409087825 */ /* 0x100fe400078e0202 */
[----:B------:R-:W2:Y:S02]  /*01a0*/  LDG.E.64 R6, desc[UR4][R6.64] ;  /* 0x0000000406067981 */ /* 0x000ea4000c1e1b00 */
[----:B------:R-:W-:Y:S02]  /*01b0*/  VIADD R5, R11, 0x1000 ;  /* 0x000010000b057836 */ /* 0x000fe40000000000 */
[----:B------:R1:W2:Y:S02]  /*01c0*/  LDG.E.64 R12, desc[UR4][R8.64] ;  /* 0x00000004080c7981 */ /* 0x0002a4000c1e1b00 */
[----:B------:R-:W-:-:S04]  /*01d0*/  IMAD.WIDE R4, R5, 0x4, R2 ;  /* 0x0000000405047825 */ /* 0x000fc800078e0202 */
[----:B------:R-:W-:Y:S02]  /*01e0*/  VIADD R11, R11, 0x1080 ;  /* 0x000010800b0b7836 */ /* 0x000fe40000000000 */
[----:B------:R-:W3:Y:S02]  /*01f0*/  LDG.E.64 R4, desc[UR4][R4.64] ;  /* 0x0000000404047981 */ /* 0x000ee4000c1e1b00 */
[----:B------:R-:W-:Y:S01]  /*0200*/  IMAD.WIDE R2, R11, 0x4, R2 ;  /* 0x000000040b027825 */ /* 0x000fe200078e0202 */
[----:B-1----:R-:W1:Y:S05]  /*0210*/  LDC.64 R8, c[0x0][0x218] ;  /* 0x00008600ff087b82 */ /* 0x002e6a0000000a00 */
[----:B------:R-:W4:Y:S01]  /*0220*/  LDG.E.64 R2, desc[UR4][R2.64] ;  /* 0x0000000402027981 */ /* 0x000f22000c1e1b00 */
[----:B--2---:R-:W-:-:S02]  /*0230*/  FSETP.GT.AND P4, PT, R13, R7, PT ;  /* 0x000000070d00720b */ /* 0x004fc40003f84000 */
[----:B------:R-:W-:Y:S02]  /*0240*/  FSETP.GT.AND P3, PT, R12, R6, PT ;  /* 0x000000060c00720b */ /* 0x000fe40003f64000 */
[----:B------:R-:W-:Y:S02]  /*0250*/  FSETP.NAN.AND P0, PT, R13, R13, PT ;  /* 0x0000000d0d00720b */ /* 0x000fe40003f08000 */
[----:B---3--:R-:W-:Y:S02]  /*0260*/  FSETP.NAN.AND P6, PT, R5, R5, PT ;  /* 0x000000050500720b */ /* 0x008fe40003fc8000 */
[----:B------:R-:W-:Y:S02]  /*0270*/  FSETP.NAN.AND P5, PT, R4, R4, PT ;  /* 0x000000040400720b */ /* 0x000fe40003fa8000 */
[----:B------:R-:W-:-:S03]  /*0280*/  FSETP.NAN.AND P1, PT, R12, R12, PT ;  /* 0x0000000c0c00720b */ /* 0x000fc60003f28000 */
[----:B------:R-:W-:Y:S02]  /*0290*/  @!P4 SEL R13, R13, R7, P0 ;  /* 0x000000070d0dc207 */ /* 0x000fe40000000000 */
[----:B------:R-:W-:Y:S02]  /*02a0*/  @!P3 SEL R12, R12, R6, P1 ;  /* 0x000000060c0cb207 */ /* 0x000fe40000800000 */
[----:B------:R-:W-:Y:S02]  /*02b0*/  FSETP.GEU.AND P0, PT, R13, R5, PT ;  /* 0x000000050d00720b */ /* 0x000fe40003f0e000 */
[----:B----4-:R-:W-:Y:S02]  /*02c0*/  FSETP.NAN.AND P1, PT, R2, R2, PT ;  /* 0x000000020200720b */ /* 0x010fe40003f28000 */
[----:B------:R-:W-:Y:S02]  /*02d0*/  FSETP.GEU.AND P2, PT, R12, R4, PT ;  /* 0x000000040c00720b */ /* 0x000fe40003f4e000 */
[----:B------:R-:W-:-:S02]  /*02e0*/  @!P6 SEL R5, R5, R13, !P0 ;  /* 0x0000000d0505e207 */ /* 0x000fc40004000000 */
[----:B------:R-:W-:Y:S02]  /*02f0*/  FSETP.NAN.AND P6, PT, R3, R3, PT ;  /* 0x000000030300720b */ /* 0x000fe40003fc8000 */
[----:B------:R-:W-:Y:S02]  /*0300*/  SEL R7, RZ, 0x1, !P4 ;  /* 0x00000001ff077807 */ /* 0x000fe40006000000 */
[----:B------:R-:W-:Y:S02]  /*0310*/  @!P5 SEL R4, R4, R12, !P2 ;  /* 0x0000000c0404d207 */ /* 0x000fe40005000000 */
[----:B------:R-:W-:Y:S02]  /*0320*/  SEL R6, RZ, 0x1, !P3 ;  /* 0x00000001ff067807 */ /* 0x000fe40005800000 */
[----:B------:R-:W-:Y:S02]  /*0330*/  SEL R7, R7, 0x2, P0 ;  /* 0x0000000207077807 */ /* 0x000fe40000000000 */
[----:B------:R-:W-:-:S02]  /*0340*/  FSETP.GEU.AND P3, PT, R4, R2, PT ;  /* 0x000000020400720b */ /* 0x000fc40003f6e000 */
[----:B------:R-:W-:Y:S02]  /*0350*/  SEL R10, R6, 0x2, P2 ;  /* 0x00000002060a7807 */ /* 0x000fe40001000000 */
[----:B------:R-:W-:Y:S02]  /*0360*/  FSETP.GEU.AND P0, PT, R5, R3, PT ;  /* 0x000000030500720b */ /* 0x000fe40003f0e000 */
[----:B------:R-:W-:Y:S02]  /*0370*/  @!P1 SEL R2, R2, R4, !P3 ;  /* 0x0000000402029207 */ /* 0x000fe40005800000 */
[----:B------:R-:W-:Y:S02]  /*0380*/  SEL R10, R10, 0x3, P3 ;  /* 0x000000030a0a7807 */ /* 0x000fe40001800000 */
[----:B------:R-:W-:Y:S02]  /*0390*/  SEL R11, R7, 0x3, P0 ;  /* 0x00000003070b7807 */ /* 0x000fe40000000000 */
[----:B------:R-:W-:-:S02]  /*03a0*/  IADD3 R6, P1, R0, UR6, RZ ;  /* 0x0000000600067c10 */ /* 0x000fc4000ff3e0ff */
[----:B------:R-:W-:Y:S01]  /*03b0*/  @!P6 SEL R3, R3, R5, !P0 ;  /* 0x000000050303e207 */ /* 0x000fe20004000000 */
[C---:B-1----:R-:W-:Y:S01]  /*03c0*/  IMAD.WIDE R4, R0.reuse, 0x4, R8 ;  /* 0x0000000400047825 */ /* 0x042fe200078e0208 */
[----:B------:R-:W-:-:S03]  /*03d0*/  LEA.HI.X.SX32 R7, R0, UR7, 0x1, P1 ;  /* 0x0000000700077c11 */ /* 0x000fc600088f0eff */
[----:B------:R-:W-:Y:S01]  /*03e0*/  IMAD R11, R11, 0x100, R10 ;  /* 0x000001000b0b7824 */ /* 0x000fe200078e020a */
[----:B------:R-:W-:Y:S04]  /*03f0*/  STG.E.64 desc[UR4][R4.64], R2 ;  /* 0x0000000204007986 */ /* 0x000fe8000c101b04 */
[----:B------:R-:W-:Y:S01]  /*0400*/  STG.E.U16 desc[UR4][R6.64], R11 ;  /* 0x0000000b06007986 */ /* 0x000fe2000c101504 */
[----:B------:R-:W-:Y:S05]  /*0410*/  EXIT ;  /* 0x000000000000794d */ /* 0x000fea0003800000 */
.L_x_0:
[----:B------:R-:W-:-:S00]  /*0420*/  BRA `(.L_x_0) ;  /* 0xfffffffc00fc7947 */ /* 0x000fc0000383ffff */
[----:B------:R-:W-:-:S00]  /*0430*/  NOP ;  /* 0x0000000000007918 */ /* 0x000fc00000000000 */
        /* <DEDUP_REMOVED lines=12> */
.L_x_1:


//--------------------- .nv.constant0.triton_poi_fused_max_pool2d_with_indices_12 --------------------------
	.section	.nv.constant0.triton_poi_fused_max_pool2d_with_indices_12,"a",@progbits
	.sectionflags	@""
	.align	4
.nv.constant0.triton_poi_fused_max_pool2d_with_indices_12:
	.zero		556
